//
// Generated by NVIDIA NVVM Compiler
//
// Compiler Build ID: CL-36424714
// Cuda compilation tools, release 13.0, V13.0.88
// Based on NVVM 20.0.0
//

.version 9.0
.target sm_100
.address_size 64

	// .globl	_Z21matrixTransposeKernelPfiiS_

.visible .entry _Z21matrixTransposeKernelPfiiS_(
	.param .u64 .ptr .align 1 _Z21matrixTransposeKernelPfiiS__param_0,
	.param .u32 _Z21matrixTransposeKernelPfiiS__param_1,
	.param .u32 _Z21matrixTransposeKernelPfiiS__param_2,
	.param .u64 .ptr .align 1 _Z21matrixTransposeKernelPfiiS__param_3
)
{
	.reg .pred 	%p<4>;
	.reg .b32 	%r<13>;
	.reg .b32 	%f<2>;
	.reg .b64 	%rd<9>;

	ld.param.u64 	%rd1, [_Z21matrixTransposeKernelPfiiS__param_0];
	ld.param.u32 	%r3, [_Z21matrixTransposeKernelPfiiS__param_1];
	ld.param.u32 	%r4, [_Z21matrixTransposeKernelPfiiS__param_2];
	ld.param.u64 	%rd2, [_Z21matrixTransposeKernelPfiiS__param_3];
	mov.u32 	%r5, %ctaid.y;
	mov.u32 	%r6, %ntid.y;
	mov.u32 	%r7, %tid.y;
	mad.lo.s32 	%r1, %r5, %r6, %r7;
	mov.u32 	%r8, %ctaid.x;
	mov.u32 	%r9, %ntid.x;
	mov.u32 	%r10, %tid.x;
	mad.lo.s32 	%r2, %r8, %r9, %r10;
	setp.ge.s32 	%p1, %r1, %r3;
	setp.ge.s32 	%p2, %r2, %r4;
	or.pred  	%p3, %p1, %p2;
	@%p3 bra 	$L__BB0_2;
	cvta.to.global.u64 	%rd3, %rd1;
	cvta.to.global.u64 	%rd4, %rd2;
	mad.lo.s32 	%r11, %r4, %r1, %r2;
	mul.wide.s32 	%rd5, %r11, 4;
	add.s64 	%rd6, %rd3, %rd5;
	ld.global.f32 	%f1, [%rd6];
	mad.lo.s32 	%r12, %r3, %r2, %r1;
	mul.wide.s32 	%rd7, %r12, 4;
	add.s64 	%rd8, %rd4, %rd7;
	st.global.f32 	[%rd8], %f1;
$L__BB0_2:
	ret;

}


// ===== COMPILED SASS (sm_100) =====

	.target	sm_100

	.elftype	@"ET_EXEC"


//--------------------- .note.nv.tkinfo           --------------------------
	.section	.note.nv.tkinfo,"",@"SHT_NOTE"
	.sectionflags	@"SHF_NOTE_NV_TKINFO"
	.tkinfo
        /*0018*/ 	.word	0x00000002
        /*0030*/ 	.string	""
        /*0030*/ 	.string	"ptxas"
        /*0030*/ 	.string	"Cuda compilation tools, release 13.0, V13.0.88"
        /*0030*/ 	.string	"Build cuda_13.0.r13.0/compiler.36424714_0"
        /*0030*/ 	.string	"-arch sm_100 -m 64 "



//--------------------- .note.nv.cuinfo           --------------------------
	.section	.note.nv.cuinfo,"",@"SHT_NOTE"
	.sectionflags	@"SHF_NOTE_NV_CUINFO"
        /*0018*/ 	.short	0x0002
        /*001a*/ 	.short	0x0064
        /*001c*/ 	.short	0x0082
	.zero		2


//--------------------- .nv.info                  --------------------------
	.section	.nv.info,"",@"SHT_CUDA_INFO"
	.align	4


	//----- nvinfo : EIATTR_REGCOUNT
	.align		4
        /*0000*/ 	.byte	0x04, 0x2f
        /*0002*/ 	.short	(.L_1 - .L_0)
	.align		4
.L_0:
        /*0004*/ 	.word	index@(_Z21matrixTransposeKernelPfiiS_)
        /*0008*/ 	.word	0x0000000a


	//----- nvinfo : EIATTR_FRAME_SIZE
	.align		4
.L_1:
        /*000c*/ 	.byte	0x04, 0x11
        /*000e*/ 	.short	(.L_3 - .L_2)
	.align		4
.L_2:
        /*0010*/ 	.word	index@(_Z21matrixTransposeKernelPfiiS_)
        /*0014*/ 	.word	0x00000000


	//----- nvinfo : EIATTR_MIN_STACK_SIZE
	.align		4
.L_3:
        /*0018*/ 	.byte	0x04, 0x12
        /*001a*/ 	.short	(.L_5 - .L_4)
	.align		4
.L_4:
        /*001c*/ 	.word	index@(_Z21matrixTransposeKernelPfiiS_)
        /*0020*/ 	.word	0x00000000
.L_5:


//--------------------- .nv.compat                --------------------------
	.section	.nv.compat,"",@"SHT_CUDA_COMPAT_INFO"
	.align	4
        /*0000*/ 	.byte	0x02, 0x09, 0x00, 0x00, 0x02, 0x02, 0x01, 0x00, 0x02, 0x05, 0x05, 0x00, 0x03, 0x07, 0x01, 0x01
        /*0010*/ 	.byte	0x02, 0x03, 0x00, 0x00, 0x02, 0x06, 0x01, 0x00, 0x04, 0x0b, 0x08, 0x00, 0x09, 0x00, 0x00, 0x00
        /*0020*/ 	.byte	0x00, 0x00, 0x00, 0x00


//--------------------- .nv.info._Z21matrixTransposeKernelPfiiS_ --------------------------
	.section	.nv.info._Z21matrixTransposeKernelPfiiS_,"",@"SHT_CUDA_INFO"
	.sectionflags	@""
	.align	4


	//----- nvinfo : EIATTR_CUDA_API_VERSION
	.align		4
        /*0000*/ 	.byte	0x04, 0x37
        /*0002*/ 	.short	(.L_7 - .L_6)
.L_6:
        /*0004*/ 	.word	0x00000082


	//----- nvinfo : EIATTR_KPARAM_INFO
	.align		4
.L_7:
        /*0008*/ 	.byte	0x04, 0x17
        /*000a*/ 	.short	(.L_9 - .L_8)
.L_8:
        /*000c*/ 	.word	0x00000000
        /*0010*/ 	.short	0x0003
        /*0012*/ 	.short	0x0010
        /*0014*/ 	.byte	0x00, 0xf5, 0x21, 0x00


	//----- nvinfo : EIATTR_KPARAM_INFO
	.align		4
.L_9:
        /*0018*/ 	.byte	0x04, 0x17
        /*001a*/ 	.short	(.L_11 - .L_10)
.L_10:
        /*001c*/ 	.word	0x00000000
        /*0020*/ 	.short	0x0002
        /*0022*/ 	.short	0x000c
        /*0024*/ 	.byte	0x00, 0xf0, 0x11, 0x00


	//----- nvinfo : EIATTR_KPARAM_INFO
	.align		4
.L_11:
        /*0028*/ 	.byte	0x04, 0x17
        /*002a*/ 	.short	(.L_13 - .L_12)
.L_12:
        /*002c*/ 	.word	0x00000000
        /*0030*/ 	.short	0x0001
        /*0032*/ 	.short	0x0008
        /*0034*/ 	.byte	0x00, 0xf0, 0x11, 0x00


	//----- nvinfo : EIATTR_KPARAM_INFO
	.align		4
.L_13:
        /*0038*/ 	.byte	0x04, 0x17
        /*003a*/ 	.short	(.L_15 - .L_14)
.L_14:
        /*003c*/ 	.word	0x00000000
        /*0040*/ 	.short	0x0000
        /*0042*/ 	.short	0x0000
        /*0044*/ 	.byte	0x00, 0xf5, 0x21, 0x00


	//----- nvinfo : EIATTR_SPARSE_MMA_MASK
	.align		4
.L_15:
        /*0048*/ 	.byte	0x03, 0x50
        /*004a*/ 	.short	0x0000


	//----- nvinfo : EIATTR_MAXREG_COUNT
	.align		4
        /*004c*/ 	.byte	0x03, 0x1b
        /*004e*/ 	.short	0x00ff


	//----- nvinfo : EIATTR_MERCURY_ISA_VERSION
	.align		4
        /*0050*/ 	.byte	0x03, 0x5f
        /*0052*/ 	.short	0x0101


	//----- nvinfo : EIATTR_VRC_CTA_INIT_COUNT
	.align		4
        /*0054*/ 	.byte	0x02, 0x4a
	.zero		1
	.zero		1


	//----- nvinfo : EIATTR_EXIT_INSTR_OFFSETS
	.align		4
        /*0058*/ 	.byte	0x04, 0x1c
        /*005a*/ 	.short	(.L_17 - .L_16)


	//   ....[0]....
.L_16:
        /*005c*/ 	.word	0x000000c0


	//   ....[1]....
        /*0060*/ 	.word	0x00000160


	//----- nvinfo : EIATTR_CBANK_PARAM_SIZE
	.align		4
.L_17:
        /*0064*/ 	.byte	0x03, 0x19
        /*0066*/ 	.short	0x0018


	//----- nvinfo : EIATTR_PARAM_CBANK
	.align		4
        /*0068*/ 	.byte	0x04, 0x0a
        /*006a*/ 	.short	(.L_19 - .L_18)
	.align		4
.L_18:
        /*006c*/ 	.word	index@(.nv.constant0._Z21matrixTransposeKernelPfiiS_)
        /*0070*/ 	.short	0x0380
        /*0072*/ 	.short	0x0018


	//----- nvinfo : EIATTR_SW_WAR
	.align		4
.L_19:
        /*0074*/ 	.byte	0x04, 0x36
        /*0076*/ 	.short	(.L_21 - .L_20)
.L_20:
        /*0078*/ 	.word	0x00000008
.L_21:


//--------------------- .nv.callgraph             --------------------------
	.section	.nv.callgraph,"",@"SHT_CUDA_CALLGRAPH"
	.align	4
	.sectionentsize	8
	.align		4
        /*0000*/ 	.word	0x00000000
	.align		4
        /*0004*/ 	.word	0xffffffff
	.align		4
        /*0008*/ 	.word	0x00000000
	.align		4
        /*000c*/ 	.word	0xfffffffe
	.align		4
        /*0010*/ 	.word	0x00000000
	.align		4
        /*0014*/ 	.word	0xfffffffd
	.align		4
        /*0018*/ 	.word	0x00000000
	.align		4
        /*001c*/ 	.word	0xfffffffc


//--------------------- .text._Z21matrixTransposeKernelPfiiS_ --------------------------
	.section	.text._Z21matrixTransposeKernelPfiiS_,"ax",@progbits
	.align	128
        .global         _Z21matrixTransposeKernelPfiiS_
        .type           _Z21matrixTransposeKernelPfiiS_,@function
        .size           _Z21matrixTransposeKernelPfiiS_,(.L_x_1 - _Z21matrixTransposeKernelPfiiS_)
        .other          _Z21matrixTransposeKernelPfiiS_,@"STO_CUDA_ENTRY STV_DEFAULT"
_Z21matrixTransposeKernelPfiiS_:
.text._Z21matrixTransposeKernelPfiiS_:
[----:B------:R-:W-:Y:S01]  /*0000*/  LDC R1, c[0x0][0x37c] ;  /* 0x0000df00ff017b82 */ /* 0x000fe20000000800 */
[----:B------:R-:W0:Y:S07]  /*0010*/  S2R R2, SR_TID.X ;  /* 0x0000000000027919 */ /* 0x000e2e0000002100 */
[----:B------:R-:W1:Y:S01]  /*0020*/  LDC R0, c[0x0][0x364] ;  /* 0x0000d900ff007b82 */ /* 0x000e620000000800 */
[----:B------:R-:W2:Y:S01]  /*0030*/  LDCU.64 UR6, c[0x0][0x388] ;  /* 0x00007100ff0677ac */ /* 0x000ea20008000a00 */
[----:B------:R-:W1:Y:S06]  /*0040*/  S2R R3, SR_TID.Y ;  /* 0x0000000000037919 */ /* 0x000e6c0000002200 */
[----:B------:R-:W0:Y:S08]  /*0050*/  S2UR UR5, SR_CTAID.X ;  /* 0x00000000000579c3 */ /* 0x000e300000002500 */
[----:B------:R-:W0:Y:S08]  /*0060*/  LDC R7, c[0x0][0x360] ;  /* 0x0000d800ff077b82 */ /* 0x000e300000000800 */
[----:B------:R-:W1:Y:S01]  /*0070*/  S2UR UR4, SR_CTAID.Y ;  /* 0x00000000000479c3 */ /* 0x000e620000002600 */
[----:B0-----:R-:W-:-:S05]  /*0080*/  IMAD R7, R7, UR5, R2 ;  /* 0x0000000507077c24 */ /* 0x001fca000f8e0202 */
[----:B--2---:R-:W-:Y:S01]  /*0090*/  ISETP.GE.AND P0, PT, R7, UR7, PT ;  /* 0x0000000707007c0c */ /* 0x004fe2000bf06270 */
[----:B-1----:R-:W-:-:S05]  /*00a0*/  IMAD R0, R0, UR4, R3 ;  /* 0x0000000400007c24 */ /* 0x002fca000f8e0203 */
[----:B------:R-:W-:-:S13]  /*00b0*/  ISETP.GE.OR P0, PT, R0, UR6, P0 ;  /* 0x0000000600007c0c */ /* 0x000fda0008706670 */
[----:B------:R-:W-:Y:S05]  /*00c0*/  @P0 EXIT ;  /* 0x000000000000094d */ /* 0x000fea0003800000 */
[----:B------:R-:W0:Y:S01]  /*00d0*/  LDC.64 R2, c[0x0][0x380] ;  /* 0x0000e000ff027b82 */ /* 0x000e220000000a00 */
[----:B------:R-:W1:Y:S01]  /*00e0*/  LDCU.64 UR4, c[0x0][0x358] ;  /* 0x00006b00ff0477ac */ /* 0x000e620008000a00 */
[----:B------:R-:W-:-:S04]  /*00f0*/  IMAD R5, R0, UR7, R7 ;  /* 0x0000000700057c24 */ /* 0x000fc8000f8e0207 */
[----:B0-----:R-:W-:Y:S02]  /*0100*/  IMAD.WIDE R2, R5, 0x4, R2 ;  /* 0x0000000405027825 */ /* 0x001fe400078e0202 */
[----:B------:R-:W0:Y:S04]  /*0110*/  LDC.64 R4, c[0x0][0x390] ;  /* 0x0000e400ff047b82 */ /* 0x000e280000000a00 */
[----:B-1----:R-:W2:Y:S01]  /*0120*/  LDG.E R3, desc[UR4][R2.64] ;  /* 0x0000000402037981 */ /* 0x002ea2000c1e1900 */
[----:B------:R-:W-:-:S04]  /*0130*/  IMAD R7, R7, UR6, R0 ;  /* 0x0000000607077c24 */ /* 0x000fc8000f8e0200 */
[----:B0-----:R-:W-:-:S05]  /*0140*/  IMAD.WIDE R4, R7, 0x4, R4 ;  /* 0x0000000407047825 */ /* 0x001fca00078e0204 */
[----:B--2---:R-:W-:Y:S01]  /*0150*/  STG.E desc[UR4][R4.64], R3 ;  /* 0x0000000304007986 */ /* 0x004fe2000c101904 */
[----:B------:R-:W-:Y:S05]  /*0160*/  EXIT ;  /* 0x000000000000794d */ /* 0x000fea0003800000 */
.L_x_0:
[----:B------:R-:W-:-:S00]  /*0170*/  BRA `(.L_x_0) ;  /* 0xfffffffc00fc7947 */ /* 0x000fc0000383ffff */
[----:B------:R-:W-:-:S00]  /*0180*/  NOP ;  /* 0x0000000000007918 */ /* 0x000fc00000000000 */
[----:B------:R-:W-:-:S00]  /*0190*/  NOP ;  /* 0x0000000000007918 */ /* 0x000fc00000000000 */
[----:B------:R-:W-:-:S00]  /*01a0*/  NOP ;  /* 0x0000000000007918 */ /* 0x000fc00000000000 */
[----:B------:R-:W-:-:S00]  /*01b0*/  NOP ;  /* 0x0000000000007918 */ /* 0x000fc00000000000 */
[----:B------:R-:W-:-:S00]  /*01c0*/  NOP ;  /* 0x0000000000007918 */ /* 0x000fc00000000000 */
[----:B------:R-:W-:-:S00]  /*01d0*/  NOP ;  /* 0x0000000000007918 */ /* 0x000fc00000000000 */
[----:B------:R-:W-:-:S00]  /*01e0*/  NOP ;  /* 0x0000000000007918 */ /* 0x000fc00000000000 */
[----:B------:R-:W-:-:S00]  /*01f0*/  NOP ;  /* 0x0000000000007918 */ /* 0x000fc00000000000 */
.L_x_1:


//--------------------- .nv.shared.reserved.0     --------------------------
	.section	.nv.shared.reserved.0,"aw",@nobits
	.weak		__nv_reservedSMEM_offset_0_alias
	.size		__nv_reservedSMEM_offset_0_alias, 0, 64
	.other		__nv_reservedSMEM_offset_0_alias,@"STO_CUDA_RESERVED_SHARED STV_DEFAULT"
__nv_reservedSMEM_offset_0_alias:
	.zero		0
	.zero		64


//--------------------- .nv.constant0._Z21matrixTransposeKernelPfiiS_ --------------------------
	.section	.nv.constant0._Z21matrixTransposeKernelPfiiS_,"a",@progbits
	.sectionflags	@""
	.align	4
.nv.constant0._Z21matrixTransposeKernelPfiiS_:
	.zero		920


//--------------------- SYMBOLS --------------------------

	.type		.nv.reservedSmem.offset0,@object
	.size		.nv.reservedSmem.offset0,0x4
